	.headerflags	@"EF_CUDA_TEXMODE_UNIFIED EF_CUDA_64BIT_ADDRESS EF_CUDA_ACCELERATORS EF_CUDA_SM90 EF_CUDA_VIRTUAL_SM(EF_CUDA_SM90)"
	.elftype	@"ET_EXEC"


//--------------------- .nv.info                  --------------------------
	.section	.nv.info,"",@"SHT_CUDA_INFO"
	.align	4


	//----- nvinfo : EIATTR_REGCOUNT
	.align		4
        /*0000*/ 	.byte	0x04, 0x2f
        /*0002*/ 	.short	(.L_3 - .L_2)
	.align		4
.L_2:
        /*0004*/ 	.word	index@(triton_poi_fused_cat_28)
        /*0008*/ 	.word	0x00000020


	//----- nvinfo : EIATTR_MIN_STACK_SIZE
	.align		4
.L_3:
        /*000c*/ 	.byte	0x04, 0x12
        /*000e*/ 	.short	(.L_5 - .L_4)
	.align		4
.L_4:
        /*0010*/ 	.word	index@(triton_poi_fused_cat_28)
        /*0014*/ 	.word	0x00000000


	//----- nvinfo : EIATTR_FRAME_SIZE
	.align		4
.L_5:
        /*0018*/ 	.byte	0x04, 0x11
        /*001a*/ 	.short	(.L_7 - .L_6)
	.align		4
.L_6:
        /*001c*/ 	.word	index@(triton_poi_fused_cat_28)
        /*0020*/ 	.word	0x00000000


	//----- nvinfo : EIATTR_MIN_STACK_SIZE
	.align		4
.L_7:
        /*0024*/ 	.byte	0x04, 0x12
        /*0026*/ 	.short	(.L_9 - .L_8)
	.align		4
.L_8:
        /*0028*/ 	.word	index@(triton_poi_fused_cat_28)
        /*002c*/ 	.word	0x00000000
.L_9:


//--------------------- .nv.info.triton_poi_fused_cat_28 --------------------------
	.section	.nv.info.triton_poi_fused_cat_28,"",@"SHT_CUDA_INFO"
	.sectionflags	@""
	.align	4


	//----- nvinfo : EIATTR_CUDA_API_VERSION
	.align		4
        /*0000*/ 	.byte	0x04, 0x37
        /*0002*/ 	.short	(.L_11 - .L_10)
.L_10:
        /*0004*/ 	.word	0x0000007c


	//----- nvinfo : EIATTR_KPARAM_INFO
	.align		4
.L_11:
        /*0008*/ 	.byte	0x04, 0x17
        /*000a*/ 	.short	(.L_13 - .L_12)
.L_12:
        /*000c*/ 	.word	0x00000000
        /*0010*/ 	.short	0x000b
        /*0012*/ 	.short	0x0058
        /*0014*/ 	.byte	0x00, 0xf0, 0x11, 0x00


	//----- nvinfo : EIATTR_KPARAM_INFO
	.align		4
.L_13:
        /*0018*/ 	.byte	0x04, 0x17
        /*001a*/ 	.short	(.L_15 - .L_14)
.L_14:
        /*001c*/ 	.word	0x00000000
        /*0020*/ 	.short	0x000a
        /*0022*/ 	.short	0x0050
        /*0024*/ 	.byte	0x00, 0xf4, 0x21, 0x00


	//----- nvinfo : EIATTR_KPARAM_INFO
	.align		4
.L_15:
        /*0028*/ 	.byte	0x04, 0x17
        /*002a*/ 	.short	(.L_17 - .L_16)
.L_16:
        /*002c*/ 	.word	0x00000000
        /*0030*/ 	.short	0x0009
        /*0032*/ 	.short	0x0048
        /*0034*/ 	.byte	0x00, 0xf4, 0x21, 0x00


	//----- nvinfo : EIATTR_KPARAM_INFO
	.align		4
.L_17:
        /*0038*/ 	.byte	0x04, 0x17
        /*003a*/ 	.short	(.L_19 - .L_18)
.L_18:
        /*003c*/ 	.word	0x00000000
        /*0040*/ 	.short	0x0008
        /*0042*/ 	.short	0x0040
        /*0044*/ 	.byte	0x00, 0xf4, 0x21, 0x00


	//----- nvinfo : EIATTR_KPARAM_INFO
	.align		4
.L_19:
        /*0048*/ 	.byte	0x04, 0x17
        /*004a*/ 	.short	(.L_21 - .L_20)
.L_20:
        /*004c*/ 	.word	0x00000000
        /*0050*/ 	.short	0x0007
        /*0052*/ 	.short	0x0038
        /*0054*/ 	.byte	0x00, 0xf4, 0x21, 0x00


	//----- nvinfo : EIATTR_KPARAM_INFO
	.align		4
.L_21:
        /*0058*/ 	.byte	0x04, 0x17
        /*005a*/ 	.short	(.L_23 - .L_22)
.L_22:
        /*005c*/ 	.word	0x00000000
        /*0060*/ 	.short	0x0006
        /*0062*/ 	.short	0x0030
        /*0064*/ 	.byte	0x00, 0xf4, 0x21, 0x00


	//----- nvinfo : EIATTR_KPARAM_INFO
	.align		4
.L_23:
        /*0068*/ 	.byte	0x04, 0x17
        /*006a*/ 	.short	(.L_25 - .L_24)
.L_24:
        /*006c*/ 	.word	0x00000000
        /*0070*/ 	.short	0x0005
        /*0072*/ 	.short	0x0028
        /*0074*/ 	.byte	0x00, 0xf4, 0x21, 0x00


	//----- nvinfo : EIATTR_KPARAM_INFO
	.align		4
.L_25:
        /*0078*/ 	.byte	0x04, 0x17
        /*007a*/ 	.short	(.L_27 - .L_26)
.L_26:
        /*007c*/ 	.word	0x00000000
        /*0080*/ 	.short	0x0004
        /*0082*/ 	.short	0x0020
        /*0084*/ 	.byte	0x00, 0xf4, 0x21, 0x00


	//----- nvinfo : EIATTR_KPARAM_INFO
	.align		4
.L_27:
        /*0088*/ 	.byte	0x04, 0x17
        /*008a*/ 	.short	(.L_29 - .L_28)
.L_28:
        /*008c*/ 	.word	0x00000000
        /*0090*/ 	.short	0x0003
        /*0092*/ 	.short	0x0018
        /*0094*/ 	.byte	0x00, 0xf4, 0x21, 0x00


	//----- nvinfo : EIATTR_KPARAM_INFO
	.align		4
.L_29:
        /*0098*/ 	.byte	0x04, 0x17
        /*009a*/ 	.short	(.L_31 - .L_30)
.L_30:
        /*009c*/ 	.word	0x00000000
        /*00a0*/ 	.short	0x0002
        /*00a2*/ 	.short	0x0010
        /*00a4*/ 	.byte	0x00, 0xf4, 0x21, 0x00


	//----- nvinfo : EIATTR_KPARAM_INFO
	.align		4
.L_31:
        /*00a8*/ 	.byte	0x04, 0x17
        /*00aa*/ 	.short	(.L_33 - .L_32)
.L_32:
        /*00ac*/ 	.word	0x00000000
        /*00b0*/ 	.short	0x0001
        /*00b2*/ 	.short	0x0008
        /*00b4*/ 	.byte	0x00, 0xf4, 0x21, 0x00


	//----- nvinfo : EIATTR_KPARAM_INFO
	.align		4
.L_33:
        /*00b8*/ 	.byte	0x04, 0x17
        /*00ba*/ 	.short	(.L_35 - .L_34)
.L_34:
        /*00bc*/ 	.word	0x00000000
        /*00c0*/ 	.short	0x0000
        /*00c2*/ 	.short	0x0000
        /*00c4*/ 	.byte	0x00, 0xf4, 0x21, 0x00


	//----- nvinfo : EIATTR_SPARSE_MMA_MASK
	.align		4
.L_35:
        /*00c8*/ 	.byte	0x03, 0x50
        /*00ca*/ 	.short	0x0000


	//----- nvinfo : EIATTR_MAXREG_COUNT
	.align		4
        /*00cc*/ 	.byte	0x03, 0x1b
        /*00ce*/ 	.short	0x00ff


	//----- nvinfo : EIATTR_EXIT_INSTR_OFFSETS
	.align		4
        /*00d0*/ 	.byte	0x04, 0x1c
        /*00d2*/ 	.short	(.L_37 - .L_36)


	//   ....[0]....
.L_36:
        /*00d4*/ 	.word	0x000009f0


	//----- nvinfo : EIATTR_REQNTID
	.align		4
.L_37:
        /*00d8*/ 	.byte	0x04, 0x10
        /*00da*/ 	.short	(.L_39 - .L_38)
.L_38:
        /*00dc*/ 	.word	0x00000100
        /*00e0*/ 	.word	0x00000001
        /*00e4*/ 	.word	0x00000001


	//----- nvinfo : EIATTR_CBANK_PARAM_SIZE
	.align		4
.L_39:
        /*00e8*/ 	.byte	0x03, 0x19
        /*00ea*/ 	.short	0x005c


	//----- nvinfo : EIATTR_PARAM_CBANK
	.align		4
        /*00ec*/ 	.byte	0x04, 0x0a
        /*00ee*/ 	.short	(.L_41 - .L_40)
	.align		4
.L_40:
        /*00f0*/ 	.word	index@(.nv.constant0.triton_poi_fused_cat_28)
        /*00f4*/ 	.short	0x0210
        /*00f6*/ 	.short	0x005c


	//----- nvinfo : EIATTR_SW_WAR
	.align		4
.L_41:
        /*00f8*/ 	.byte	0x04, 0x36
        /*00fa*/ 	.short	(.L_43 - .L_42)
.L_42:
        /*00fc*/ 	.word	0x00000008
.L_43:


//--------------------- .nv.callgraph             --------------------------
	.section	.nv.callgraph,"",@"SHT_CUDA_CALLGRAPH"
	.align	4
	.sectionentsize	8
	.align		4
        /*0000*/ 	.word	0x00000000
	.align		4
        /*0004*/ 	.word	0xffffffff
	.align		4
        /*0008*/ 	.word	0x00000000
	.align		4
        /*000c*/ 	.word	0xfffffffe
	.align		4
        /*0010*/ 	.word	0x00000000
	.align		4
        /*0014*/ 	.word	0xfffffffd
	.align		4
        /*0018*/ 	.word	0x00000000
	.align		4
        /*001c*/ 	.word	0xfffffffc


//--------------------- .nv.constant4             --------------------------
	.section	.nv.constant4,"a",@progbits
	.align	8
	.align		8
.nv.constant4:
        /*0000*/ 	.dword	_$_str
	.align		8
        /*0008*/ 	.dword	_$_str_$_2


//--------------------- .text.triton_poi_fused_cat_28 --------------------------
	.section	.text.triton_poi_fused_cat_28,"ax",@progbits
	.align	128
        .global         triton_poi_fused_cat_28
        .type           triton_poi_fused_cat_28,@function
        .size           triton_poi_fused_cat_28,(.L_x_1 - triton_poi_fused_cat_28)
        .other          triton_poi_fused_cat_28,@"STO_CUDA_ENTRY STV_DEFAULT"
triton_poi_fused_cat_28:
.text.triton_poi_fused_cat_28:
[----:B------:R-:W-:Y:S01]  /*0000*/  LDC R1, c[0x0][0x28] ;  /* 0x00000a00ff017b82 */ /* 0x000fe20000000800 */
[----:B------:R-:W1:Y:S07]  /*0010*/  S2R R0, SR_TID.X ;  /* 0x0000000000007919 */ /* 0x000e6e0000002100 */
[----:B------:R-:W2:Y:S01]  /*0020*/  LDC.64 R8, c[0x0][0x220] ;  /* 0x00008800ff087b82 */ /* 0x000ea20000000a00 */
[----:B------:R-:W-:Y:S01]  /*0030*/  IMAD.MOV.U32 R5, RZ, RZ, RZ ;  /* 0x000000ffff057224 */ /* 0x000fe200078e00ff */
[----:B------:R-:W-:Y:S01]  /*0040*/  ULDC.64 UR4, c[0x0][0x208] ;  /* 0x0000820000047ab9 */ /* 0x000fe20000000a00 */
[----:B------:R-:W3:Y:S05]  /*0050*/  S2R R13, SR_CTAID.X ;  /* 0x00000000000d7919 */ /* 0x000eea0000002500 */
[----:B------:R-:W4:Y:S01]  /*0060*/  LDC.64 R10, c[0x0][0x248] ;  /* 0x00009200ff0a7b82 */ /* 0x000f220000000a00 */
[----:B------:R-:W-:-:S07]  /*0070*/  IMAD.MOV.U32 R7, RZ, RZ, RZ ;  /* 0x000000ffff077224 */ /* 0x000fce00078e00ff */
[----:B------:R-:W5:Y:S08]  /*0080*/  LDC.64 R14, c[0x0][0x218] ;  /* 0x00008600ff0e7b82 */ /* 0x000f700000000a00 */
[----:B------:R-:W2:Y:S01]  /*0090*/  LDC.64 R22, c[0x0][0x210] ;  /* 0x00008400ff167b82 */ /* 0x000ea20000000a00 */
[----:B-1----:R-:W-:-:S07]  /*00a0*/  IMAD.SHL.U32 R0, R0, 0x2, RZ ;  /* 0x0000000200007824 */ /* 0x002fce00078e00ff */
[----:B------:R-:W1:Y:S01]  /*00b0*/  LDC.64 R20, c[0x0][0x240] ;  /* 0x00009000ff147b82 */ /* 0x000e620000000a00 */
[----:B------:R-:W-:-:S07]  /*00c0*/  LOP3.LUT R0, R0, 0x1fe, RZ, 0xc0, !PT ;  /* 0x000001fe00007812 */ /* 0x000fce00078ec0ff */
[----:B------:R-:W1:Y:S01]  /*00d0*/  LDC.64 R28, c[0x0][0x228] ;  /* 0x00008a00ff1c7b82 */ /* 0x000e620000000a00 */
[----:B---3--:R-:W-:-:S04]  /*00e0*/  IMAD R13, R13, 0x200, R0 ;  /* 0x000002000d0d7824 */ /* 0x008fc800078e0200 */
[----:B------:R-:W-:-:S05]  /*00f0*/  IMAD.HI R4, R13, 0x5397829d, RZ ;  /* 0x5397829d0d047827 */ /* 0x000fca00078e02ff */
[----:B------:R-:W-:-:S04]  /*0100*/  SHF.R.U32.HI R17, RZ, 0x1f, R4 ;  /* 0x0000001fff117819 */ /* 0x000fc80000011604 */
[----:B------:R-:W-:-:S04]  /*0110*/  LEA.HI.SX32 R0, R4, R17, 0x1a ;  /* 0x0000001104007211 */ /* 0x000fc800078fd2ff */
[----:B------:R-:W-:-:S04]  /*0120*/  SHF.R.S32.HI R3, RZ, 0x1f, R0 ;  /* 0x0000001fff037819 */ /* 0x000fc80000011400 */
[----:B------:R-:W-:-:S04]  /*0130*/  LEA.HI R3, R3, R0, RZ, 0x9 ;  /* 0x0000000003037211 */ /* 0x000fc800078f48ff */
[----:B------:R-:W-:-:S04]  /*0140*/  LOP3.LUT R3, R3, 0xfffffe00, RZ, 0xc0, !PT ;  /* 0xfffffe0003037812 */ /* 0x000fc800078ec0ff */
[----:B------:R-:W-:-:S04]  /*0150*/  IADD3 R6, R0, -R3, RZ ;  /* 0x8000000300067210 */ /* 0x000fc80007ffe0ff */
[C---:B------:R-:W-:Y:S01]  /*0160*/  ISETP.GE.AND P0, PT, R6.reuse, 0x100, PT ;  /* 0x000001000600780c */ /* 0x040fe20003f06270 */
[C---:B--2---:R-:W-:Y:S01]  /*0170*/  IMAD.WIDE R8, R6.reuse, 0x4, R8 ;  /* 0x0000000406087825 */ /* 0x044fe200078e0208 */
[C---:B------:R-:W-:Y:S02]  /*0180*/  ISETP.GT.AND P1, PT, R6.reuse, 0xff, PT ;  /* 0x000000ff0600780c */ /* 0x040fe40003f24270 */
[----:B------:R-:W-:Y:S01]  /*0190*/  CS2R R2, SRZ ;  /* 0x0000000000027805 */ /* 0x000fe2000001ff00 */
[----:B----4-:R-:W-:-:S08]  /*01a0*/  IMAD.WIDE R10, R6, 0x4, R10 ;  /* 0x00000004060a7825 */ /* 0x010fd000078e020a */
[----:B------:R-:W2:Y:S04]  /*01b0*/  @!P0 LDG.E.EL R5, desc[UR4][R8.64] ;  /* 0x0000000408058981 */ /* 0x000ea8000c2e1900 */
[----:B------:R3:W4:Y:S04]  /*01c0*/  @!P0 LDG.E.EL R3, desc[UR4][R8.64] ;  /* 0x0000000408038981 */ /* 0x000728000c2e1900 */
[----:B------:R-:W4:Y:S04]  /*01d0*/  @P1 LDG.E.EL R2, desc[UR4][R10.64+-0x400] ;  /* 0xfffc00040a021981 */ /* 0x000f28000c2e1900 */
[----:B------:R1:W4:Y:S01]  /*01e0*/  @P1 LDG.E.EL R7, desc[UR4][R10.64+-0x400] ;  /* 0xfffc00040a071981 */ /* 0x000322000c2e1900 */
[----:B------:R-:W-:Y:S01]  /*01f0*/  LEA.HI.SX32 R4, R4, R17, 0x11 ;  /* 0x0000001104047211 */ /* 0x000fe200078f8aff */
[----:B------:R-:W-:Y:S01]  /*0200*/  IMAD R17, R0, -0xc4, R13 ;  /* 0xffffff3c00117824 */ /* 0x000fe200078e020d */
[----:B------:R-:W-:Y:S01]  /*0210*/  HFMA2.MMA R0, -RZ, RZ, 0, 0 ;  /* 0x00000000ff007435 */ /* 0x000fe200000001ff */
[----:B------:R-:W-:Y:S01]  /*0220*/  VIADD R19, R6, 0xffffff00 ;  /* 0xffffff0006137836 */ /* 0x000fe20000000000 */
[----:B---3--:R-:W-:Y:S01]  /*0230*/  CS2R R8, SRZ ;  /* 0x0000000000087805 */ /* 0x008fe2000001ff00 */
[----:B------:R-:W-:-:S02]  /*0240*/  IMAD R12, R4, 0xc400, R17 ;  /* 0x0000c400040c7824 */ /* 0x000fc400078e0211 */
[----:B------:R-:W3:Y:S01]  /*0250*/  LDC.64 R16, c[0x0][0x238] ;  /* 0x00008e00ff107b82 */ /* 0x000ee20000000a00 */
[----:B-----5:R-:W-:-:S04]  /*0260*/  IMAD.WIDE R14, R6, 0x4, R14 ;  /* 0x00000004060e7825 */ /* 0x020fc800078e020e */
[----:B------:R-:W-:Y:S01]  /*0270*/  IMAD R19, R19, 0xc4, R12 ;  /* 0x000000c413137824 */ /* 0x000fe200078e020c */
[----:B------:R-:W5:Y:S01]  /*0280*/  @!P0 LDG.E.EL R0, desc[UR4][R14.64] ;  /* 0x000000040e008981 */ /* 0x000f62000c2e1900 */
[C---:B------:R-:W-:Y:S01]  /*0290*/  IMAD R27, R4.reuse, -0x18800, R13 ;  /* 0xfffe7800041b7824 */ /* 0x040fe200078e020d */
[----:B01----:R-:W0:Y:S02]  /*02a0*/  LDC.64 R10, c[0x0][0x230] ;  /* 0x00008c00ff0a7b82 */ /* 0x003e240000000a00 */
[----:B------:R1:W5:Y:S01]  /*02b0*/  @!P0 LDG.E.EL R8, desc[UR4][R14.64] ;  /* 0x000000040e088981 */ /* 0x000362000c2e1900 */
[----:B------:R-:W-:Y:S01]  /*02c0*/  IMAD R27, R4, 0xc400, R27 ;  /* 0x0000c400041b7824 */ /* 0x000fe200078e021b */
[----:B------:R-:W-:Y:S01]  /*02d0*/  CS2R R24, SRZ ;  /* 0x0000000000187805 */ /* 0x000fe2000001ff00 */
[----:B------:R-:W-:-:S03]  /*02e0*/  IMAD.WIDE R20, R6, 0x4, R20 ;  /* 0x0000000406147825 */ /* 0x000fc600078e0214 */
[----:B------:R-:W0:Y:S01]  /*02f0*/  LDC.64 R12, c[0x0][0x250] ;  /* 0x00009400ff0c7b82 */ /* 0x000e220000000a00 */
[----:B------:R-:W-:Y:S01]  /*0300*/  IMAD.WIDE R22, R27, 0x4, R22 ;  /* 0x000000041b167825 */ /* 0x000fe200078e0216 */
[----:B------:R-:W5:Y:S01]  /*0310*/  @P1 LDG.E.EL R9, desc[UR4][R20.64+-0x400] ;  /* 0xfffc000414091981 */ /* 0x000f62000c2e1900 */
[----:B-1----:R-:W-:Y:S02]  /*0320*/  CS2R R14, SRZ ;  /* 0x00000000000e7805 */ /* 0x002fe4000001ff00 */
[----:B------:R-:W-:Y:S01]  /*0330*/  IMAD.MOV.U32 R26, RZ, RZ, RZ ;  /* 0x000000ffff1a7224 */ /* 0x000fe200078e00ff */
[----:B------:R1:W5:Y:S01]  /*0340*/  @P1 LDG.E.EL R24, desc[UR4][R20.64+-0x400] ;  /* 0xfffc000414181981 */ /* 0x000362000c2e1900 */
[----:B------:R-:W-:-:S03]  /*0350*/  IMAD.WIDE R28, R6, 0x4, R28 ;  /* 0x00000004061c7825 */ /* 0x000fc600078e021c */
[----:B------:R0:W5:Y:S01]  /*0360*/  @!P0 LDG.E.64 R14, desc[UR4][R22.64] ;  /* 0x00000004160e8981 */ /* 0x000162000c1e1b00 */
[----:B---3--:R-:W-:Y:S02]  /*0370*/  IMAD.WIDE R16, R19, 0x4, R16 ;  /* 0x0000000413107825 */ /* 0x008fe400078e0210 */
[----:B------:R-:W3:Y:S01]  /*0380*/  LDC.64 R18, c[0x0][0x258] ;  /* 0x00009600ff127b82 */ /* 0x000ee20000000a00 */
[----:B------:R-:W5:Y:S01]  /*0390*/  @!P0 LDG.E.EL R25, desc[UR4][R28.64] ;  /* 0x000000041c198981 */ /* 0x000f62000c2e1900 */
[----:B-1----:R-:W-:Y:S01]  /*03a0*/  CS2R R20, SRZ ;  /* 0x0000000000147805 */ /* 0x002fe2000001ff00 */
[C---:B0-----:R-:W-:Y:S02]  /*03b0*/  IMAD.WIDE R10, R6.reuse, 0x4, R10 ;  /* 0x00000004060a7825 */ /* 0x041fe400078e020a */
[----:B------:R0:W5:Y:S04]  /*03c0*/  @!P0 LDG.E.EL R26, desc[UR4][R28.64] ;  /* 0x000000041c1a8981 */ /* 0x000168000c2e1900 */
[----:B------:R1:W5:Y:S01]  /*03d0*/  @P1 LDG.E.64 R20, desc[UR4][R16.64] ;  /* 0x0000000410141981 */ /* 0x000362000c1e1b00 */
[----:B------:R-:W-:Y:S01]  /*03e0*/  CS2R R22, SRZ ;  /* 0x0000000000167805 */ /* 0x000fe2000001ff00 */
[----:B------:R-:W-:Y:S01]  /*03f0*/  IMAD.WIDE R12, R6, 0x4, R12 ;  /* 0x00000004060c7825 */ /* 0x000fe200078e020c */
[----:B0-----:R-:W-:-:S04]  /*0400*/  CS2R R28, SRZ ;  /* 0x00000000001c7805 */ /* 0x001fc8000001ff00 */
[----:B------:R-:W5:Y:S01]  /*0410*/  @P1 LDG.E.EL R22, desc[UR4][R12.64+-0x400] ;  /* 0xfffc00040c161981 */ /* 0x000f62000c2e1900 */
[----:B-1----:R-:W-:-:S03]  /*0420*/  MOV R16, RZ ;  /* 0x000000ff00107202 */ /* 0x002fc60000000f00 */
[----:B------:R-:W5:Y:S01]  /*0430*/  @P1 LDG.E.EL R23, desc[UR4][R12.64+-0x400] ;  /* 0xfffc00040c171981 */ /* 0x000f62000c2e1900 */
[----:B---3--:R-:W-:-:S03]  /*0440*/  IMAD.WIDE R18, R6, 0x4, R18 ;  /* 0x0000000406127825 */ /* 0x008fc600078e0212 */
[----:B------:R-:W3:Y:S01]  /*0450*/  @!P0 LDG.E.EL R28, desc[UR4][R10.64] ;  /* 0x000000040a1c8981 */ /* 0x000ee2000c2e1900 */
[----:B------:R-:W-:-:S03]  /*0460*/  IMAD.MOV.U32 R6, RZ, RZ, RZ ;  /* 0x000000ffff067224 */ /* 0x000fc600078e00ff */
[----:B------:R0:W3:Y:S04]  /*0470*/  @!P0 LDG.E.EL R29, desc[UR4][R10.64] ;  /* 0x000000040a1d8981 */ /* 0x0000e8000c2e1900 */
[----:B------:R-:W3:Y:S04]  /*0480*/  @P1 LDG.E.EL R16, desc[UR4][R18.64+-0x400] ;  /* 0xfffc000412101981 */ /* 0x000ee8000c2e1900 */
[----:B------:R1:W3:Y:S01]  /*0490*/  @P1 LDG.E.EL R6, desc[UR4][R18.64+-0x400] ;  /* 0xfffc000412061981 */ /* 0x0002e2000c2e1900 */
[----:B------:R-:W-:Y:S01]  /*04a0*/  IMAD R27, R4, 0x3d400, R27 ;  /* 0x0003d400041b7824 */ /* 0x000fe200078e021b */
[----:B--2---:R-:W-:-:S02]  /*04b0*/  SEL R5, R5, RZ, !P0 ;  /* 0x000000ff05057207 */ /* 0x004fc40004000000 */
[----:B----4-:R-:W-:-:S03]  /*04c0*/  SEL R3, R3, RZ, !P0 ;  /* 0x000000ff03037207 */ /* 0x010fc60004000000 */
[----:B------:R-:W-:Y:S01]  /*04d0*/  FADD R5, R5, 0.0010000000474974513054 ;  /* 0x3a83126f05057421 */ /* 0x000fe20000000000 */
[----:B0-----:R-:W-:Y:S01]  /*04e0*/  SEL R10, R2, RZ, P1 ;  /* 0x000000ff020a7207 */ /* 0x001fe20000800000 */
[----:B------:R-:W-:-:S04]  /*04f0*/  FADD R2, R3, 0.0010000000474974513054 ;  /* 0x3a83126f03027421 */ /* 0x000fc80000000000 */
[----:B------:R-:W0:Y:S01]  /*0500*/  MUFU.SQRT R5, R5 ;  /* 0x0000000500057308 */ /* 0x000e220000002000 */
[----:B------:R-:W-:Y:S01]  /*0510*/  FADD R3, R10, 0.0010000000474974513054 ;  /* 0x3a83126f0a037421 */ /* 0x000fe20000000000 */
[----:B------:R-:W-:-:S06]  /*0520*/  SEL R7, R7, RZ, P1 ;  /* 0x000000ff07077207 */ /* 0x000fcc0000800000 */
[----:B------:R-:W2:Y:S01]  /*0530*/  MUFU.SQRT R2, R2 ;  /* 0x0000000200027308 */ /* 0x000ea20000002000 */
[----:B------:R-:W-:Y:S01]  /*0540*/  FADD R12, R7, 0.0010000000474974513054 ;  /* 0x3a83126f070c7421 */ /* 0x000fe20000000000 */
[----:B------:R-:W-:Y:S01]  /*0550*/  HFMA2.MMA R7, -RZ, RZ, 1.625, 0 ;  /* 0x3e800000ff077435 */ /* 0x000fe200000001ff */
[----:B0-----:R-:W-:-:S05]  /*0560*/  FSETP.GT.AND P4, PT, R5, 8.50705917302346158658e+37, PT ;  /* 0x7e8000000500780b */ /* 0x001fca0003f84000 */
[----:B------:R-:W0:Y:S01]  /*0570*/  MUFU.SQRT R3, R3 ;  /* 0x0000000300037308 */ /* 0x000e220000002000 */
[----:B------:R-:W-:Y:S02]  /*0580*/  FSETP.GEU.AND P5, PT, R5, 1.175494350822287508e-38, PT ;  /* 0x008000000500780b */ /* 0x000fe40003fae000 */
[C---:B--2---:R-:W-:Y:S02]  /*0590*/  FSETP.GT.AND P2, PT, R2.reuse, 8.50705917302346158658e+37, PT ;  /* 0x7e8000000200780b */ /* 0x044fe40003f44000 */
[----:B------:R-:W-:Y:S02]  /*05a0*/  FSETP.GEU.AND P3, PT, R2, 1.175494350822287508e-38, PT ;  /* 0x008000000200780b */ /* 0x000fe40003f6e000 */
[----:B------:R-:W-:Y:S01]  /*05b0*/  FSEL R11, R7, 1, P4 ;  /* 0x3f800000070b7808 */ /* 0x000fe20002000000 */
[----:B------:R-:W-:Y:S01]  /*05c0*/  @P4 FMUL R5, R5, 0.25 ;  /* 0x3e80000005054820 */ /* 0x000fe20000400000 */
[----:B------:R-:W2:Y:S01]  /*05d0*/  MUFU.SQRT R13, R12 ;  /* 0x0000000c000d7308 */ /* 0x000ea20000002000 */
[----:B0-----:R-:W-:-:S04]  /*05e0*/  FSETP.GT.AND P4, PT, R3, 8.50705917302346158658e+37, PT ;  /* 0x7e8000000300780b */ /* 0x001fc80003f84000 */
[----:B------:R-:W-:Y:S01]  /*05f0*/  @!P5 FMUL R5, R5, 16777216 ;  /* 0x4b8000000505d820 */ /* 0x000fe20000400000 */
[----:B------:R-:W-:Y:S01]  /*0600*/  @!P5 FMUL R11, R11, 16777216 ;  /* 0x4b8000000b0bd820 */ /* 0x000fe20000400000 */
[C---:B------:R-:W-:Y:S01]  /*0610*/  FSETP.GEU.AND P5, PT, R3.reuse, 1.175494350822287508e-38, PT ;  /* 0x008000000300780b */ /* 0x040fe20003fae000 */
[----:B------:R-:W-:Y:S01]  /*0620*/  @P2 FMUL R2, R2, 0.25 ;  /* 0x3e80000002022820 */ /* 0x000fe20000400000 */
[----:B------:R-:W-:Y:S03]  /*0630*/  MUFU.RCP R10, R5 ;  /* 0x00000005000a7308 */ /* 0x000fe60000001000 */
[----:B------:R-:W-:Y:S02]  /*0640*/  @!P3 FMUL R2, R2, 16777216 ;  /* 0x4b8000000202b820 */ /* 0x000fe40000400000 */
[----:B------:R-:W-:-:S03]  /*0650*/  @P4 FMUL R3, R3, 0.25 ;  /* 0x3e80000003034820 */ /* 0x000fc60000400000 */
[----:B------:R-:W0:Y:S01]  /*0660*/  MUFU.RCP R5, R2 ;  /* 0x0000000200057308 */ /* 0x000e220000001000 */
[----:B--2---:R-:W-:Y:S02]  /*0670*/  FSETP.GT.AND P6, PT, R13, 8.50705917302346158658e+37, PT ;  /* 0x7e8000000d00780b */ /* 0x004fe40003fc4000 */
[----:B------:R-:W-:Y:S01]  /*0680*/  @!P5 FMUL R3, R3, 16777216 ;  /* 0x4b8000000303d820 */ /* 0x000fe20000400000 */
[----:B------:R-:W-:Y:S02]  /*0690*/  FSEL R12, R7, 1, P2 ;  /* 0x3f800000070c7808 */ /* 0x000fe40001000000 */
[----:B------:R-:W-:-:S03]  /*06a0*/  FSETP.GEU.AND P2, PT, R13, 1.175494350822287508e-38, PT ;  /* 0x008000000d00780b */ /* 0x000fc60003f4e000 */
[----:B------:R-:W2:Y:S01]  /*06b0*/  MUFU.RCP R3, R3 ;  /* 0x0000000300037308 */ /* 0x000ea20000001000 */
[----:B------:R-:W-:-:S04]  /*06c0*/  @!P3 FMUL R12, R12, 16777216 ;  /* 0x4b8000000c0cb820 */ /* 0x000fc80000400000 */
[----:B------:R-:W-:Y:S01]  /*06d0*/  @P6 FMUL R13, R13, 0.25 ;  /* 0x3e8000000d0d6820 */ /* 0x000fe20000400000 */
[----:B0-----:R-:W-:Y:S01]  /*06e0*/  FMUL R5, R5, R12 ;  /* 0x0000000c05057220 */ /* 0x001fe20000400000 */
[C---:B------:R-:W-:Y:S02]  /*06f0*/  FSEL R12, R7.reuse, 1, P4 ;  /* 0x3f800000070c7808 */ /* 0x040fe40002000000 */
[----:B-1----:R-:W-:Y:S01]  /*0700*/  FSEL R18, R7, 1, P6 ;  /* 0x3f80000007127808 */ /* 0x002fe20003000000 */
[----:B------:R-:W-:Y:S01]  /*0710*/  @!P2 FMUL R13, R13, 16777216 ;  /* 0x4b8000000d0da820 */ /* 0x000fe20000400000 */
[----:B-----5:R-:W-:Y:S01]  /*0720*/  SEL R2, R15, RZ, !P0 ;  /* 0x000000ff0f027207 */ /* 0x020fe20004000000 */
[----:B------:R-:W-:Y:S01]  /*0730*/  @!P5 FMUL R12, R12, 16777216 ;  /* 0x4b8000000c0cd820 */ /* 0x000fe20000400000 */
[----:B------:R-:W-:Y:S02]  /*0740*/  SEL R14, R14, RZ, !P0 ;  /* 0x000000ff0e0e7207 */ /* 0x000fe40004000000 */
[----:B------:R-:W-:-:S02]  /*0750*/  SEL R7, R0, RZ, !P0 ;  /* 0x000000ff00077207 */ /* 0x000fc40004000000 */
[----:B------:R-:W-:Y:S01]  /*0760*/  SEL R15, R8, RZ, !P0 ;  /* 0x000000ff080f7207 */ /* 0x000fe20004000000 */
[----:B------:R-:W-:Y:S01]  /*0770*/  FMUL R10, R10, R11 ;  /* 0x0000000b0a0a7220 */ /* 0x000fe20000400000 */
[----:B--2---:R-:W-:Y:S01]  /*0780*/  FMUL R0, R3, R12 ;  /* 0x0000000c03007220 */ /* 0x004fe20000400000 */
[----:B------:R-:W0:Y:S01]  /*0790*/  MUFU.RCP R11, R13 ;  /* 0x0000000d000b7308 */ /* 0x000e220000001000 */
[----:B------:R-:W-:Y:S01]  /*07a0*/  FADD R3, R14, -R7 ;  /* 0x800000070e037221 */ /* 0x000fe20000000000 */
[----:B------:R-:W-:Y:S01]  /*07b0*/  FADD R2, R2, -R15 ;  /* 0x8000000f02027221 */ /* 0x000fe20000000000 */
[----:B------:R-:W-:Y:S02]  /*07c0*/  SEL R12, R9, RZ, P1 ;  /* 0x000000ff090c7207 */ /* 0x000fe40000800000 */
[----:B------:R-:W-:Y:S01]  /*07d0*/  FMUL R10, R10, R3 ;  /* 0x000000030a0a7220 */ /* 0x000fe20000400000 */
[----:B------:R-:W-:Y:S01]  /*07e0*/  FMUL R5, R5, R2 ;  /* 0x0000000205057220 */ /* 0x000fe20000400000 */
[----:B------:R-:W-:Y:S01]  /*07f0*/  SEL R7, R20, RZ, P1 ;  /* 0x000000ff14077207 */ /* 0x000fe20000800000 */
[----:B------:R-:W1:Y:S01]  /*0800*/  LDC.64 R2, c[0x0][0x260] ;  /* 0x00009800ff027b82 */ /* 0x000e620000000a00 */
[----:B------:R-:W-:Y:S01]  /*0810*/  SEL R8, R21, RZ, P1 ;  /* 0x000000ff15087207 */ /* 0x000fe20000800000 */
[----:B------:R-:W-:Y:S01]  /*0820*/  @!P2 FMUL R18, R18, 16777216 ;  /* 0x4b8000001212a820 */ /* 0x000fe20000400000 */
[----:B------:R-:W-:Y:S01]  /*0830*/  SEL R9, R24, RZ, P1 ;  /* 0x000000ff18097207 */ /* 0x000fe20000800000 */
[----:B------:R-:W-:Y:S01]  /*0840*/  FADD R7, R7, -R12 ;  /* 0x8000000c07077221 */ /* 0x000fe20000000000 */
[----:B------:R-:W-:Y:S01]  /*0850*/  SEL R25, R25, RZ, !P0 ;  /* 0x000000ff19197207 */ /* 0x000fe20004000000 */
[----:B0-----:R-:W-:-:S02]  /*0860*/  FMUL R11, R11, R18 ;  /* 0x000000120b0b7220 */ /* 0x001fc40000400000 */
[----:B------:R-:W-:Y:S01]  /*0870*/  FADD R8, R8, -R9 ;  /* 0x8000000908087221 */ /* 0x000fe20000000000 */
[----:B------:R-:W-:Y:S01]  /*0880*/  FMUL R0, R0, R7 ;  /* 0x0000000700007220 */ /* 0x000fe20000400000 */
[----:B------:R-:W-:Y:S02]  /*0890*/  SEL R26, R26, RZ, !P0 ;  /* 0x000000ff1a1a7207 */ /* 0x000fe40004000000 */
[----:B---3--:R-:W-:Y:S02]  /*08a0*/  SEL R28, R28, RZ, !P0 ;  /* 0x000000ff1c1c7207 */ /* 0x008fe40004000000 */
[----:B------:R-:W-:Y:S01]  /*08b0*/  SEL R29, R29, RZ, !P0 ;  /* 0x000000ff1d1d7207 */ /* 0x000fe20004000000 */
[----:B------:R-:W-:Y:S01]  /*08c0*/  FMUL R11, R11, R8 ;  /* 0x000000080b0b7220 */ /* 0x000fe20000400000 */
[----:B------:R-:W-:Y:S02]  /*08d0*/  SEL R7, R22, RZ, P1 ;  /* 0x000000ff16077207 */ /* 0x000fe40000800000 */
[----:B------:R-:W-:-:S02]  /*08e0*/  SEL R23, R23, RZ, P1 ;  /* 0x000000ff17177207 */ /* 0x000fc40000800000 */
[----:B------:R-:W-:Y:S02]  /*08f0*/  SEL R16, R16, RZ, P1 ;  /* 0x000000ff10107207 */ /* 0x000fe40000800000 */
[----:B------:R-:W-:Y:S01]  /*0900*/  SEL R6, R6, RZ, P1 ;  /* 0x000000ff06067207 */ /* 0x000fe20000800000 */
[----:B------:R-:W-:Y:S01]  /*0910*/  FFMA R10, R25, R10, R28 ;  /* 0x0000000a190a7223 */ /* 0x000fe2000000001c */
[----:B------:R-:W-:Y:S01]  /*0920*/  FFMA R5, R26, R5, R29 ;  /* 0x000000051a057223 */ /* 0x000fe2000000001d */
[----:B------:R-:W-:Y:S02]  /*0930*/  FFMA R0, R7, R0, R16 ;  /* 0x0000000007007223 */ /* 0x000fe40000000010 */
[----:B------:R-:W-:Y:S01]  /*0940*/  FFMA R6, R23, R11, R6 ;  /* 0x0000000b17067223 */ /* 0x000fe20000000006 */
[----:B------:R-:W-:Y:S02]  /*0950*/  FSETP.GEU.AND P3, PT, R10, RZ, PT ;  /* 0x000000ff0a00720b */ /* 0x000fe40003f6e000 */
[----:B------:R-:W-:-:S02]  /*0960*/  FSETP.GEU.AND P4, PT, R5, RZ, PT ;  /* 0x000000ff0500720b */ /* 0x000fc40003f8e000 */
[----:B------:R-:W-:Y:S02]  /*0970*/  FSETP.GEU.AND P2, PT, R0, RZ, PT ;  /* 0x000000ff0000720b */ /* 0x000fe40003f4e000 */
[----:B------:R-:W-:Y:S01]  /*0980*/  FSETP.GEU.AND P1, PT, R6, RZ, PT ;  /* 0x000000ff0600720b */ /* 0x000fe20003f2e000 */
[----:B-1----:R-:W-:Y:S01]  /*0990*/  IMAD.WIDE R2, R27, 0x4, R2 ;  /* 0x000000041b027825 */ /* 0x002fe200078e0202 */
[----:B------:R-:W-:Y:S02]  /*09a0*/  FSEL R4, R10, RZ, P3 ;  /* 0x000000ff0a047208 */ /* 0x000fe40001800000 */
[----:B------:R-:W-:Y:S02]  /*09b0*/  FSEL R5, R5, RZ, P4 ;  /* 0x000000ff05057208 */ /* 0x000fe40002000000 */
[----:B------:R-:W-:Y:S02]  /*09c0*/  @P0 FSEL R4, R0, RZ, P2 ;  /* 0x000000ff00040208 */ /* 0x000fe40001000000 */
[----:B------:R-:W-:-:S05]  /*09d0*/  @P0 FSEL R5, R6, RZ, P1 ;  /* 0x000000ff06050208 */ /* 0x000fca0000800000 */
[----:B------:R-:W-:Y:S01]  /*09e0*/  STG.E.64 desc[UR4][R2.64], R4 ;  /* 0x0000000402007986 */ /* 0x000fe2000c101b04 */
[----:B------:R-:W-:Y:S05]  /*09f0*/  EXIT ;  /* 0x000000000000794d */ /* 0x000fea0003800000 */
.L_x_0:
[----:B------:R-:W-:-:S00]  /*0a00*/  BRA `(.L_x_0) ;  /* 0xfffffffc00fc7947 */ /* 0x000fc0000383ffff */
[----:B------:R-:W-:-:S00]  /*0a10*/  NOP ;  /* 0x0000000000007918 */ /* 0x000fc00000000000 */
        /* <DEDUP_REMOVED lines=14> */
.L_x_1:


//--------------------- .nv.global.init           --------------------------
	.section	.nv.global.init,"aw",@progbits
.nv.global.init:
	.type		_$_str,@object
	.size		_$_str,(_$_str_$_2 - _$_str)
_$_str:
        /*0000*/ 	.byte	0x5f, 0x5f, 0x43, 0x55, 0x44, 0x41, 0x5f, 0x46, 0x54, 0x5a, 0x00
	.type		_$_str_$_2,@object
	.size		_$_str_$_2,(.L_1 - _$_str_$_2)
_$_str_$_2:
        /*000b*/ 	.byte	0x5f, 0x5f, 0x43, 0x55, 0x44, 0x41, 0x5f, 0x50, 0x52, 0x45, 0x43, 0x5f, 0x53, 0x51, 0x52, 0x54
        /*001b*/ 	.byte	0x00
.L_1:


//--------------------- .nv.constant0.triton_poi_fused_cat_28 --------------------------
	.section	.nv.constant0.triton_poi_fused_cat_28,"a",@progbits
	.sectionflags	@""
	.align	4
.nv.constant0.triton_poi_fused_cat_28:
	.zero		620
